//
// Generated by NVIDIA NVVM Compiler
//
// Compiler Build ID: CL-36424714
// Cuda compilation tools, release 13.0, V13.0.88
// Based on NVVM 20.0.0
//

.version 9.0
.target sm_100
.address_size 64

	// .globl	_Z8prodottoPKfS0_Pfi

.visible .entry _Z8prodottoPKfS0_Pfi(
	.param .u64 .ptr .align 1 _Z8prodottoPKfS0_Pfi_param_0,
	.param .u64 .ptr .align 1 _Z8prodottoPKfS0_Pfi_param_1,
	.param .u64 .ptr .align 1 _Z8prodottoPKfS0_Pfi_param_2,
	.param .u32 _Z8prodottoPKfS0_Pfi_param_3
)
{
	.reg .pred 	%p<6>;
	.reg .b32 	%r<31>;
	.reg .b32 	%f<16>;
	.reg .b64 	%rd<18>;

	ld.param.u64 	%rd7, [_Z8prodottoPKfS0_Pfi_param_0];
	ld.param.u64 	%rd8, [_Z8prodottoPKfS0_Pfi_param_1];
	ld.param.u64 	%rd9, [_Z8prodottoPKfS0_Pfi_param_2];
	ld.param.u32 	%r15, [_Z8prodottoPKfS0_Pfi_param_3];
	cvta.to.global.u64 	%rd1, %rd9;
	cvta.to.global.u64 	%rd2, %rd8;
	cvta.to.global.u64 	%rd3, %rd7;
	mov.u32 	%r16, %nctaid.x;
	mov.u32 	%r17, %ntid.x;
	mul.lo.s32 	%r18, %r16, %r17;
	div.s32 	%r19, %r15, %r18;
	mov.u32 	%r20, %tid.x;
	mov.u32 	%r21, %ctaid.x;
	mad.lo.s32 	%r22, %r21, %r17, %r20;
	mul.lo.s32 	%r2, %r19, %r22;
	add.s32 	%r23, %r2, %r19;
	min.s32 	%r1, %r23, %r15;
	setp.ge.s32 	%p1, %r2, %r1;
	@%p1 bra 	$L__BB0_7;
	sub.s32 	%r24, %r1, %r2;
	and.b32  	%r3, %r24, 3;
	setp.eq.s32 	%p2, %r3, 0;
	mov.u32 	%r28, %r2;
	@%p2 bra 	$L__BB0_4;
	neg.s32 	%r26, %r3;
	mov.u32 	%r28, %r2;
$L__BB0_3:
	.pragma "nounroll";
	mul.wide.s32 	%rd10, %r28, 4;
	add.s64 	%rd11, %rd1, %rd10;
	add.s64 	%rd12, %rd2, %rd10;
	add.s64 	%rd13, %rd3, %rd10;
	ld.global.f32 	%f1, [%rd13];
	ld.global.f32 	%f2, [%rd12];
	mul.f32 	%f3, %f1, %f2;
	st.global.f32 	[%rd11], %f3;
	add.s32 	%r28, %r28, 1;
	add.s32 	%r26, %r26, 1;
	setp.ne.s32 	%p3, %r26, 0;
	@%p3 bra 	$L__BB0_3;
$L__BB0_4:
	sub.s32 	%r25, %r2, %r1;
	setp.gt.u32 	%p4, %r25, -4;
	@%p4 bra 	$L__BB0_7;
	sub.s32 	%r29, %r28, %r1;
	add.s64 	%rd4, %rd3, 8;
	add.s64 	%rd5, %rd2, 8;
	add.s64 	%rd6, %rd1, 8;
$L__BB0_6:
	mul.wide.s32 	%rd14, %r28, 4;
	add.s64 	%rd15, %rd4, %rd14;
	add.s64 	%rd16, %rd5, %rd14;
	add.s64 	%rd17, %rd6, %rd14;
	ld.global.f32 	%f4, [%rd15+-8];
	ld.global.f32 	%f5, [%rd16+-8];
	mul.f32 	%f6, %f4, %f5;
	st.global.f32 	[%rd17+-8], %f6;
	ld.global.f32 	%f7, [%rd15+-4];
	ld.global.f32 	%f8, [%rd16+-4];
	mul.f32 	%f9, %f7, %f8;
	st.global.f32 	[%rd17+-4], %f9;
	ld.global.f32 	%f10, [%rd15];
	ld.global.f32 	%f11, [%rd16];
	mul.f32 	%f12, %f10, %f11;
	st.global.f32 	[%rd17], %f12;
	ld.global.f32 	%f13, [%rd15+4];
	ld.global.f32 	%f14, [%rd16+4];
	mul.f32 	%f15, %f13, %f14;
	st.global.f32 	[%rd17+4], %f15;
	add.s32 	%r28, %r28, 4;
	add.s32 	%r29, %r29, 4;
	setp.ne.s32 	%p5, %r29, 0;
	@%p5 bra 	$L__BB0_6;
$L__BB0_7:
	ret;

}


// ===== COMPILED SASS (sm_100) =====

	.target	sm_100

	.elftype	@"ET_EXEC"


//--------------------- .note.nv.tkinfo           --------------------------
	.section	.note.nv.tkinfo,"",@"SHT_NOTE"
	.sectionflags	@"SHF_NOTE_NV_TKINFO"
	.tkinfo
        /*0018*/ 	.word	0x00000002
        /*0030*/ 	.string	""
        /*0030*/ 	.string	"ptxas"
        /*0030*/ 	.string	"Cuda compilation tools, release 13.0, V13.0.88"
        /*0030*/ 	.string	"Build cuda_13.0.r13.0/compiler.36424714_0"
        /*0030*/ 	.string	"-arch sm_100 -m 64 "



//--------------------- .note.nv.cuinfo           --------------------------
	.section	.note.nv.cuinfo,"",@"SHT_NOTE"
	.sectionflags	@"SHF_NOTE_NV_CUINFO"
        /*0018*/ 	.short	0x0002
        /*001a*/ 	.short	0x0064
        /*001c*/ 	.short	0x0082
	.zero		2


//--------------------- .nv.info                  --------------------------
	.section	.nv.info,"",@"SHT_CUDA_INFO"
	.align	4


	//----- nvinfo : EIATTR_REGCOUNT
	.align		4
        /*0000*/ 	.byte	0x04, 0x2f
        /*0002*/ 	.short	(.L_1 - .L_0)
	.align		4
.L_0:
        /*0004*/ 	.word	index@(_Z8prodottoPKfS0_Pfi)
        /*0008*/ 	.word	0x00000014


	//----- nvinfo : EIATTR_FRAME_SIZE
	.align		4
.L_1:
        /*000c*/ 	.byte	0x04, 0x11
        /*000e*/ 	.short	(.L_3 - .L_2)
	.align		4
.L_2:
        /*0010*/ 	.word	index@(_Z8prodottoPKfS0_Pfi)
        /*0014*/ 	.word	0x00000000


	//----- nvinfo : EIATTR_MIN_STACK_SIZE
	.align		4
.L_3:
        /*0018*/ 	.byte	0x04, 0x12
        /*001a*/ 	.short	(.L_5 - .L_4)
	.align		4
.L_4:
        /*001c*/ 	.word	index@(_Z8prodottoPKfS0_Pfi)
        /*0020*/ 	.word	0x00000000
.L_5:


//--------------------- .nv.compat                --------------------------
	.section	.nv.compat,"",@"SHT_CUDA_COMPAT_INFO"
	.align	4
        /*0000*/ 	.byte	0x02, 0x09, 0x00, 0x00, 0x02, 0x02, 0x01, 0x00, 0x02, 0x05, 0x05, 0x00, 0x03, 0x07, 0x01, 0x01
        /*0010*/ 	.byte	0x02, 0x03, 0x00, 0x00, 0x02, 0x06, 0x01, 0x00, 0x04, 0x0b, 0x08, 0x00, 0x09, 0x00, 0x00, 0x00
        /*0020*/ 	.byte	0x00, 0x00, 0x00, 0x00


//--------------------- .nv.info._Z8prodottoPKfS0_Pfi --------------------------
	.section	.nv.info._Z8prodottoPKfS0_Pfi,"",@"SHT_CUDA_INFO"
	.sectionflags	@""
	.align	4


	//----- nvinfo : EIATTR_CUDA_API_VERSION
	.align		4
        /*0000*/ 	.byte	0x04, 0x37
        /*0002*/ 	.short	(.L_7 - .L_6)
.L_6:
        /*0004*/ 	.word	0x00000082


	//----- nvinfo : EIATTR_KPARAM_INFO
	.align		4
.L_7:
        /*0008*/ 	.byte	0x04, 0x17
        /*000a*/ 	.short	(.L_9 - .L_8)
.L_8:
        /*000c*/ 	.word	0x00000000
        /*0010*/ 	.short	0x0003
        /*0012*/ 	.short	0x0018
        /*0014*/ 	.byte	0x00, 0xf0, 0x11, 0x00


	//----- nvinfo : EIATTR_KPARAM_INFO
	.align		4
.L_9:
        /*0018*/ 	.byte	0x04, 0x17
        /*001a*/ 	.short	(.L_11 - .L_10)
.L_10:
        /*001c*/ 	.word	0x00000000
        /*0020*/ 	.short	0x0002
        /*0022*/ 	.short	0x0010
        /*0024*/ 	.byte	0x00, 0xf5, 0x21, 0x00


	//----- nvinfo : EIATTR_KPARAM_INFO
	.align		4
.L_11:
        /*0028*/ 	.byte	0x04, 0x17
        /*002a*/ 	.short	(.L_13 - .L_12)
.L_12:
        /*002c*/ 	.word	0x00000000
        /*0030*/ 	.short	0x0001
        /*0032*/ 	.short	0x0008
        /*0034*/ 	.byte	0x00, 0xf5, 0x21, 0x00


	//----- nvinfo : EIATTR_KPARAM_INFO
	.align		4
.L_13:
        /*0038*/ 	.byte	0x04, 0x17
        /*003a*/ 	.short	(.L_15 - .L_14)
.L_14:
        /*003c*/ 	.word	0x00000000
        /*0040*/ 	.short	0x0000
        /*0042*/ 	.short	0x0000
        /*0044*/ 	.byte	0x00, 0xf5, 0x21, 0x00


	//----- nvinfo : EIATTR_SPARSE_MMA_MASK
	.align		4
.L_15:
        /*0048*/ 	.byte	0x03, 0x50
        /*004a*/ 	.short	0x0000


	//----- nvinfo : EIATTR_MAXREG_COUNT
	.align		4
        /*004c*/ 	.byte	0x03, 0x1b
        /*004e*/ 	.short	0x00ff


	//----- nvinfo : EIATTR_MERCURY_ISA_VERSION
	.align		4
        /*0050*/ 	.byte	0x03, 0x5f
        /*0052*/ 	.short	0x0101


	//----- nvinfo : EIATTR_VRC_CTA_INIT_COUNT
	.align		4
        /*0054*/ 	.byte	0x02, 0x4a
	.zero		1
	.zero		1


	//----- nvinfo : EIATTR_EXIT_INSTR_OFFSETS
	.align		4
        /*0058*/ 	.byte	0x04, 0x1c
        /*005a*/ 	.short	(.L_17 - .L_16)


	//   ....[0]....
.L_16:
        /*005c*/ 	.word	0x00000240


	//   ....[1]....
        /*0060*/ 	.word	0x000003e0


	//   ....[2]....
        /*0064*/ 	.word	0x00000650


	//----- nvinfo : EIATTR_CRS_STACK_SIZE
	.align		4
.L_17:
        /*0068*/ 	.byte	0x04, 0x1e
        /*006a*/ 	.short	(.L_19 - .L_18)
.L_18:
        /*006c*/ 	.word	0x00000000


	//----- nvinfo : EIATTR_CBANK_PARAM_SIZE
	.align		4
.L_19:
        /*0070*/ 	.byte	0x03, 0x19
        /*0072*/ 	.short	0x001c


	//----- nvinfo : EIATTR_PARAM_CBANK
	.align		4
        /*0074*/ 	.byte	0x04, 0x0a
        /*0076*/ 	.short	(.L_21 - .L_20)
	.align		4
.L_20:
        /*0078*/ 	.word	index@(.nv.constant0._Z8prodottoPKfS0_Pfi)
        /*007c*/ 	.short	0x0380
        /*007e*/ 	.short	0x001c


	//----- nvinfo : EIATTR_SW_WAR
	.align		4
.L_21:
        /*0080*/ 	.byte	0x04, 0x36
        /*0082*/ 	.short	(.L_23 - .L_22)
.L_22:
        /*0084*/ 	.word	0x00000008
.L_23:


//--------------------- .nv.callgraph             --------------------------
	.section	.nv.callgraph,"",@"SHT_CUDA_CALLGRAPH"
	.align	4
	.sectionentsize	8
	.align		4
        /*0000*/ 	.word	0x00000000
	.align		4
        /*0004*/ 	.word	0xffffffff
	.align		4
        /*0008*/ 	.word	0x00000000
	.align		4
        /*000c*/ 	.word	0xfffffffe
	.align		4
        /*0010*/ 	.word	0x00000000
	.align		4
        /*0014*/ 	.word	0xfffffffd
	.align		4
        /*0018*/ 	.word	0x00000000
	.align		4
        /*001c*/ 	.word	0xfffffffc


//--------------------- .text._Z8prodottoPKfS0_Pfi --------------------------
	.section	.text._Z8prodottoPKfS0_Pfi,"ax",@progbits
	.align	128
        .global         _Z8prodottoPKfS0_Pfi
        .type           _Z8prodottoPKfS0_Pfi,@function
        .size           _Z8prodottoPKfS0_Pfi,(.L_x_5 - _Z8prodottoPKfS0_Pfi)
        .other          _Z8prodottoPKfS0_Pfi,@"STO_CUDA_ENTRY STV_DEFAULT"
_Z8prodottoPKfS0_Pfi:
.text._Z8prodottoPKfS0_Pfi:
[----:B------:R-:W-:Y:S01]  /*0000*/  LDC R1, c[0x0][0x37c] ;  /* 0x0000df00ff017b82 */ /* 0x000fe20000000800 */
[----:B------:R-:W0:Y:S07]  /*0010*/  LDCU UR4, c[0x0][0x370] ;  /* 0x00006e00ff0477ac */ /* 0x000e2e0008000800 */
[----:B------:R-:W0:Y:S08]  /*0020*/  LDC R5, c[0x0][0x360] ;  /* 0x0000d800ff057b82 */ /* 0x000e300000000800 */
[----:B------:R-:W1:Y:S01]  /*0030*/  LDC R8, c[0x0][0x398] ;  /* 0x0000e600ff087b82 */ /* 0x000e620000000800 */
[----:B0-----:R-:W-:-:S07]  /*0040*/  IMAD R0, R5, UR4, RZ ;  /* 0x0000000405007c24 */ /* 0x001fce000f8e02ff */
[----:B------:R-:W0:Y:S01]  /*0050*/  S2UR UR4, SR_CTAID.X ;  /* 0x00000000000479c3 */ /* 0x000e220000002500 */
[-C--:B------:R-:W-:Y:S02]  /*0060*/  IABS R7, R0.reuse ;  /* 0x0000000000077213 */ /* 0x080fe40000000000 */
[----:B------:R-:W-:Y:S02]  /*0070*/  IABS R11, R0 ;  /* 0x00000000000b7213 */ /* 0x000fe40000000000 */
[----:B------:R-:W2:Y:S01]  /*0080*/  I2F.RP R4, R7 ;  /* 0x0000000700047306 */ /* 0x000ea20000209400 */
[----:B-1----:R-:W-:-:S07]  /*0090*/  IABS R10, R8 ;  /* 0x00000008000a7213 */ /* 0x002fce0000000000 */
[----:B--2---:R-:W1:Y:S02]  /*00a0*/  MUFU.RCP R4, R4 ;  /* 0x0000000400047308 */ /* 0x004e640000001000 */
[----:B-1----:R-:W-:Y:S02]  /*00b0*/  IADD3 R2, PT, PT, R4, 0xffffffe, RZ ;  /* 0x0ffffffe04027810 */ /* 0x002fe40007ffe0ff */
[----:B------:R-:W-:-:S04]  /*00c0*/  IADD3 R4, PT, PT, RZ, -R11, RZ ;  /* 0x8000000bff047210 */ /* 0x000fc80007ffe0ff */
[----:B------:R1:W2:Y:S02]  /*00d0*/  F2I.FTZ.U32.TRUNC.NTZ R3, R2 ;  /* 0x0000000200037305 */ /* 0x0002a4000021f000 */
[----:B-1----:R-:W-:Y:S02]  /*00e0*/  IMAD.MOV.U32 R2, RZ, RZ, RZ ;  /* 0x000000ffff027224 */ /* 0x002fe400078e00ff */
[----:B--2---:R-:W-:-:S04]  /*00f0*/  IMAD.MOV R6, RZ, RZ, -R3 ;  /* 0x000000ffff067224 */ /* 0x004fc800078e0a03 */
[----:B------:R-:W-:Y:S01]  /*0100*/  IMAD R9, R6, R7, RZ ;  /* 0x0000000706097224 */ /* 0x000fe200078e02ff */
[----:B------:R-:W-:-:S03]  /*0110*/  MOV R6, R10 ;  /* 0x0000000a00067202 */ /* 0x000fc60000000f00 */
[----:B------:R-:W-:-:S06]  /*0120*/  IMAD.HI.U32 R3, R3, R9, R2 ;  /* 0x0000000903037227 */ /* 0x000fcc00078e0002 */
[----:B------:R-:W-:-:S04]  /*0130*/  IMAD.HI.U32 R3, R3, R6, RZ ;  /* 0x0000000603037227 */ /* 0x000fc800078e00ff */
[----:B------:R-:W-:Y:S02]  /*0140*/  IMAD R2, R3, R4, R6 ;  /* 0x0000000403027224 */ /* 0x000fe400078e0206 */
[----:B------:R-:W0:Y:S03]  /*0150*/  S2R R4, SR_TID.X ;  /* 0x0000000000047919 */ /* 0x000e260000002100 */
[----:B------:R-:W-:-:S13]  /*0160*/  ISETP.GT.U32.AND P2, PT, R7, R2, PT ;  /* 0x000000020700720c */ /* 0x000fda0003f44070 */
[----:B------:R-:W-:Y:S01]  /*0170*/  @!P2 IMAD.IADD R2, R2, 0x1, -R7 ;  /* 0x000000010202a824 */ /* 0x000fe200078e0a07 */
[----:B------:R-:W-:Y:S02]  /*0180*/  @!P2 IADD3 R3, PT, PT, R3, 0x1, RZ ;  /* 0x000000010303a810 */ /* 0x000fe40007ffe0ff */
[----:B------:R-:W-:Y:S02]  /*0190*/  ISETP.NE.AND P2, PT, R0, RZ, PT ;  /* 0x000000ff0000720c */ /* 0x000fe40003f45270 */
[----:B------:R-:W-:Y:S02]  /*01a0*/  ISETP.GE.U32.AND P0, PT, R2, R7, PT ;  /* 0x000000070200720c */ /* 0x000fe40003f06070 */
[----:B------:R-:W-:-:S04]  /*01b0*/  LOP3.LUT R2, R0, R8, RZ, 0x3c, !PT ;  /* 0x0000000800027212 */ /* 0x000fc800078e3cff */
[----:B------:R-:W-:-:S07]  /*01c0*/  ISETP.GE.AND P1, PT, R2, RZ, PT ;  /* 0x000000ff0200720c */ /* 0x000fce0003f26270 */
[----:B------:R-:W-:-:S06]  /*01d0*/  @P0 VIADD R3, R3, 0x1 ;  /* 0x0000000103030836 */ /* 0x000fcc0000000000 */
[----:B------:R-:W-:Y:S02]  /*01e0*/  @!P1 IADD3 R3, PT, PT, -R3, RZ, RZ ;  /* 0x000000ff03039210 */ /* 0x000fe40007ffe1ff */
[----:B------:R-:W-:Y:S01]  /*01f0*/  @!P2 LOP3.LUT R3, RZ, R0, RZ, 0x33, !PT ;  /* 0x00000000ff03a212 */ /* 0x000fe200078e33ff */
[----:B0-----:R-:W-:-:S04]  /*0200*/  IMAD R0, R5, UR4, R4 ;  /* 0x0000000405007c24 */ /* 0x001fc8000f8e0204 */
[----:B------:R-:W-:-:S05]  /*0210*/  IMAD R2, R3, R0, RZ ;  /* 0x0000000003027224 */ /* 0x000fca00078e02ff */
[----:B------:R-:W-:-:S04]  /*0220*/  VIADDMNMX R17, R2, R3, R8, PT ;  /* 0x0000000302117246 */ /* 0x000fc80003800108 */
[----:B------:R-:W-:-:S13]  /*0230*/  ISETP.GE.AND P0, PT, R2, R17, PT ;  /* 0x000000110200720c */ /* 0x000fda0003f06270 */
[----:B------:R-:W-:Y:S05]  /*0240*/  @P0 EXIT ;  /* 0x000000000000094d */ /* 0x000fea0003800000 */
[--C-:B------:R-:W-:Y:S01]  /*0250*/  IMAD.IADD R0, R17, 0x1, -R2.reuse ;  /* 0x0000000111007824 */ /* 0x100fe200078e0a02 */
[----:B------:R-:W-:Y:S01]  /*0260*/  IADD3 R3, PT, PT, R2, -R17, RZ ;  /* 0x8000001102037210 */ /* 0x000fe20007ffe0ff */
[----:B------:R-:W0:Y:S01]  /*0270*/  LDCU.64 UR12, c[0x0][0x358] ;  /* 0x00006b00ff0c77ac */ /* 0x000e220008000a00 */
[----:B------:R-:W-:Y:S02]  /*0280*/  BSSY.RECONVERGENT B0, `(.L_x_0) ;  /* 0x0000015000007945 */ /* 0x000fe40003800200 */
[----:B------:R-:W-:Y:S01]  /*0290*/  LOP3.LUT P0, R14, R0, 0x3, RZ, 0xc0, !PT ;  /* 0x00000003000e7812 */ /* 0x000fe2000780c0ff */
[----:B------:R-:W-:Y:S01]  /*02a0*/  IMAD.MOV.U32 R0, RZ, RZ, R2 ;  /* 0x000000ffff007224 */ /* 0x000fe200078e0002 */
[----:B------:R-:W-:-:S11]  /*02b0*/  ISETP.GT.U32.AND P1, PT, R3, -0x4, PT ;  /* 0xfffffffc0300780c */ /* 0x000fd60003f24070 */
[----:B------:R-:W-:Y:S05]  /*02c0*/  @!P0 BRA `(.L_x_1) ;  /* 0x0000000000408947 */ /* 0x000fea0003800000 */
[----:B------:R-:W1:Y:S01]  /*02d0*/  LDC.64 R8, c[0x0][0x390] ;  /* 0x0000e400ff087b82 */ /* 0x000e620000000a00 */
[----:B------:R-:W-:Y:S01]  /*02e0*/  IADD3 R14, PT, PT, -R14, RZ, RZ ;  /* 0x000000ff0e0e7210 */ /* 0x000fe20007ffe1ff */
[----:B------:R-:W-:-:S06]  /*02f0*/  IMAD.MOV.U32 R0, RZ, RZ, R2 ;  /* 0x000000ffff007224 */ /* 0x000fcc00078e0002 */
[----:B------:R-:W2:Y:S08]  /*0300*/  LDC.64 R12, c[0x0][0x380] ;  /* 0x0000e000ff0c7b82 */ /* 0x000eb00000000a00 */
[----:B------:R-:W3:Y:S02]  /*0310*/  LDC.64 R10, c[0x0][0x388] ;  /* 0x0000e200ff0a7b82 */ /* 0x000ee40000000a00 */
.L_x_2:
[----:B---3--:R-:W-:-:S04]  /*0320*/  IMAD.WIDE R4, R0, 0x4, R10 ;  /* 0x0000000400047825 */ /* 0x008fc800078e020a */
[C---:B--2---:R-:W-:Y:S02]  /*0330*/  IMAD.WIDE R6, R0.reuse, 0x4, R12 ;  /* 0x0000000400067825 */ /* 0x044fe400078e020c */
[----:B0-----:R-:W2:Y:S04]  /*0340*/  LDG.E R5, desc[UR12][R4.64] ;  /* 0x0000000c04057981 */ /* 0x001ea8000c1e1900 */
[----:B------:R-:W2:Y:S01]  /*0350*/  LDG.E R6, desc[UR12][R6.64] ;  /* 0x0000000c06067981 */ /* 0x000ea2000c1e1900 */
[----:B-1--4-:R-:W-:Y:S01]  /*0360*/  IMAD.WIDE R2, R0, 0x4, R8 ;  /* 0x0000000400027825 */ /* 0x012fe200078e0208 */
[----:B------:R-:W-:-:S03]  /*0370*/  IADD3 R14, PT, PT, R14, 0x1, RZ ;  /* 0x000000010e0e7810 */ /* 0x000fc60007ffe0ff */
[----:B------:R-:W-:Y:S01]  /*0380*/  VIADD R0, R0, 0x1 ;  /* 0x0000000100007836 */ /* 0x000fe20000000000 */
[----:B------:R-:W-:Y:S01]  /*0390*/  ISETP.NE.AND P0, PT, R14, RZ, PT ;  /* 0x000000ff0e00720c */ /* 0x000fe20003f05270 */
[----:B--2---:R-:W-:-:S05]  /*03a0*/  FMUL R15, R6, R5 ;  /* 0x00000005060f7220 */ /* 0x004fca0000400000 */
[----:B------:R4:W-:Y:S07]  /*03b0*/  STG.E desc[UR12][R2.64], R15 ;  /* 0x0000000f02007986 */ /* 0x0009ee000c10190c */
[----:B------:R-:W-:Y:S05]  /*03c0*/  @P0 BRA `(.L_x_2) ;  /* 0xfffffffc00d40947 */ /* 0x000fea000383ffff */
.L_x_1:
[----:B0-----:R-:W-:Y:S05]  /*03d0*/  BSYNC.RECONVERGENT B0 ;  /* 0x0000000000007941 */ /* 0x001fea0003800200 */
.L_x_0:
[----:B------:R-:W-:Y:S05]  /*03e0*/  @P1 EXIT ;  /* 0x000000000000194d */ /* 0x000fea0003800000 */
[----:B------:R-:W0:Y:S01]  /*03f0*/  LDCU.128 UR4, c[0x0][0x380] ;  /* 0x00007000ff0477ac */ /* 0x000e220008000c00 */
[----:B------:R-:W-:Y:S01]  /*0400*/  IADD3 R8, PT, PT, -R17, R0, RZ ;  /* 0x0000000011087210 */ /* 0x000fe20007ffe1ff */
[----:B------:R-:W1:Y:S01]  /*0410*/  LDCU.64 UR10, c[0x0][0x390] ;  /* 0x00007200ff0a77ac */ /* 0x000e620008000a00 */
[----:B0-----:R-:W-:Y:S02]  /*0420*/  UIADD3 UR8, UP0, UPT, UR4, 0x8, URZ ;  /* 0x0000000804087890 */ /* 0x001fe4000ff1e0ff */
[----:B------:R-:W-:Y:S02]  /*0430*/  UIADD3 UR6, UP1, UPT, UR6, 0x8, URZ ;  /* 0x0000000806067890 */ /* 0x000fe4000ff3e0ff */
[----:B-1----:R-:W-:Y:S02]  /*0440*/  UIADD3 UR4, UP2, UPT, UR10, 0x8, URZ ;  /* 0x000000080a047890 */ /* 0x002fe4000ff5e0ff */
[----:B------:R-:W-:Y:S02]  /*0450*/  UIADD3.X UR9, UPT, UPT, URZ, UR5, URZ, UP0, !UPT ;  /* 0x00000005ff097290 */ /* 0x000fe400087fe4ff */
[----:B------:R-:W-:-:S02]  /*0460*/  UIADD3.X UR7, UPT, UPT, URZ, UR7, URZ, UP1, !UPT ;  /* 0x00000007ff077290 */ /* 0x000fc40008ffe4ff */
[----:B------:R-:W-:-:S12]  /*0470*/  UIADD3.X UR5, UPT, UPT, URZ, UR11, URZ, UP2, !UPT ;  /* 0x0000000bff057290 */ /* 0x000fd800097fe4ff */
.L_x_3:
[----:B----4-:R-:W-:Y:S01]  /*0480*/  MOV R3, UR9 ;  /* 0x0000000900037c02 */ /* 0x010fe20008000f00 */
[----:B------:R-:W-:Y:S01]  /*0490*/  IMAD.U32 R2, RZ, RZ, UR8 ;  /* 0x00000008ff027e24 */ /* 0x000fe2000f8e00ff */
[----:B------:R-:W-:Y:S01]  /*04a0*/  MOV R5, UR7 ;  /* 0x0000000700057c02 */ /* 0x000fe20008000f00 */
[----:B------:R-:W-:Y:S02]  /*04b0*/  IMAD.U32 R4, RZ, RZ, UR6 ;  /* 0x00000006ff047e24 */ /* 0x000fe4000f8e00ff */
[----:B------:R-:W-:-:S04]  /*04c0*/  IMAD.WIDE R2, R0, 0x4, R2 ;  /* 0x0000000400027825 */ /* 0x000fc800078e0202 */
[----:B------:R-:W-:Y:S01]  /*04d0*/  IMAD.WIDE R4, R0, 0x4, R4 ;  /* 0x0000000400047825 */ /* 0x000fe200078e0204 */
[----:B0-----:R-:W2:Y:S04]  /*04e0*/  LDG.E R9, desc[UR12][R2.64+-0x8] ;  /* 0xfffff80c02097981 */ /* 0x001ea8000c1e1900 */
[----:B------:R-:W2:Y:S01]  /*04f0*/  LDG.E R10, desc[UR12][R4.64+-0x8] ;  /* 0xfffff80c040a7981 */ /* 0x000ea2000c1e1900 */
[----:B------:R-:W-:Y:S01]  /*0500*/  MOV R6, UR4 ;  /* 0x0000000400067c02 */ /* 0x000fe20008000f00 */
[----:B------:R-:W-:-:S04]  /*0510*/  IMAD.U32 R7, RZ, RZ, UR5 ;  /* 0x00000005ff077e24 */ /* 0x000fc8000f8e00ff */
[----:B------:R-:W-:-:S04]  /*0520*/  IMAD.WIDE R6, R0, 0x4, R6 ;  /* 0x0000000400067825 */ /* 0x000fc800078e0206 */
[----:B--2---:R-:W-:-:S05]  /*0530*/  FMUL R9, R9, R10 ;  /* 0x0000000a09097220 */ /* 0x004fca0000400000 */
[----:B------:R0:W-:Y:S04]  /*0540*/  STG.E desc[UR12][R6.64+-0x8], R9 ;  /* 0xfffff80906007986 */ /* 0x0001e8000c10190c */
[----:B------:R-:W2:Y:S04]  /*0550*/  LDG.E R10, desc[UR12][R2.64+-0x4] ;  /* 0xfffffc0c020a7981 */ /* 0x000ea8000c1e1900 */
[----:B------:R-:W2:Y:S02]  /*0560*/  LDG.E R11, desc[UR12][R4.64+-0x4] ;  /* 0xfffffc0c040b7981 */ /* 0x000ea4000c1e1900 */
[----:B--2---:R-:W-:-:S05]  /*0570*/  FMUL R11, R10, R11 ;  /* 0x0000000b0a0b7220 */ /* 0x004fca0000400000 */
[----:B------:R0:W-:Y:S04]  /*0580*/  STG.E desc[UR12][R6.64+-0x4], R11 ;  /* 0xfffffc0b06007986 */ /* 0x0001e8000c10190c */
[----:B------:R-:W2:Y:S04]  /*0590*/  LDG.E R10, desc[UR12][R2.64] ;  /* 0x0000000c020a7981 */ /* 0x000ea8000c1e1900 */
[----:B------:R-:W2:Y:S02]  /*05a0*/  LDG.E R13, desc[UR12][R4.64] ;  /* 0x0000000c040d7981 */ /* 0x000ea4000c1e1900 */
[----:B--2---:R-:W-:-:S05]  /*05b0*/  FMUL R13, R10, R13 ;  /* 0x0000000d0a0d7220 */ /* 0x004fca0000400000 */
[----:B------:R0:W-:Y:S04]  /*05c0*/  STG.E desc[UR12][R6.64], R13 ;  /* 0x0000000d06007986 */ /* 0x0001e8000c10190c */
[----:B------:R-:W2:Y:S04]  /*05d0*/  LDG.E R10, desc[UR12][R2.64+0x4] ;  /* 0x0000040c020a7981 */ /* 0x000ea8000c1e1900 */
[----:B------:R-:W2:Y:S01]  /*05e0*/  LDG.E R15, desc[UR12][R4.64+0x4] ;  /* 0x0000040c040f7981 */ /* 0x000ea2000c1e1900 */
[----:B------:R-:W-:Y:S02]  /*05f0*/  IADD3 R8, PT, PT, R8, 0x4, RZ ;  /* 0x0000000408087810 */ /* 0x000fe40007ffe0ff */
[----:B------:R-:W-:-:S02]  /*0600*/  IADD3 R0, PT, PT, R0, 0x4, RZ ;  /* 0x0000000400007810 */ /* 0x000fc40007ffe0ff */
[----:B------:R-:W-:Y:S01]  /*0610*/  ISETP.NE.AND P0, PT, R8, RZ, PT ;  /* 0x000000ff0800720c */ /* 0x000fe20003f05270 */
[----:B--2---:R-:W-:-:S05]  /*0620*/  FMUL R15, R10, R15 ;  /* 0x0000000f0a0f7220 */ /* 0x004fca0000400000 */
[----:B------:R0:W-:Y:S07]  /*0630*/  STG.E desc[UR12][R6.64+0x4], R15 ;  /* 0x0000040f06007986 */ /* 0x0001ee000c10190c */
[----:B------:R-:W-:Y:S05]  /*0640*/  @P0 BRA `(.L_x_3) ;  /* 0xfffffffc008c0947 */ /* 0x000fea000383ffff */
[----:B------:R-:W-:Y:S05]  /*0650*/  EXIT ;  /* 0x000000000000794d */ /* 0x000fea0003800000 */
.L_x_4:
[----:B------:R-:W-:-:S00]  /*0660*/  BRA `(.L_x_4) ;  /* 0xfffffffc00fc7947 */ /* 0x000fc0000383ffff */
[----:B------:R-:W-:-:S00]  /*0670*/  NOP ;  /* 0x0000000000007918 */ /* 0x000fc00000000000 */
        /* <DEDUP_REMOVED lines=8> */
.L_x_5:


//--------------------- .nv.shared.reserved.0     --------------------------
	.section	.nv.shared.reserved.0,"aw",@nobits
	.weak		__nv_reservedSMEM_offset_0_alias
	.size		__nv_reservedSMEM_offset_0_alias, 0, 64
	.other		__nv_reservedSMEM_offset_0_alias,@"STO_CUDA_RESERVED_SHARED STV_DEFAULT"
__nv_reservedSMEM_offset_0_alias:
	.zero		0
	.zero		64


//--------------------- .nv.constant0._Z8prodottoPKfS0_Pfi --------------------------
	.section	.nv.constant0._Z8prodottoPKfS0_Pfi,"a",@progbits
	.sectionflags	@""
	.align	4
.nv.constant0._Z8prodottoPKfS0_Pfi:
	.zero		924


//--------------------- SYMBOLS --------------------------

	.type		.nv.reservedSmem.offset0,@object
	.size		.nv.reservedSmem.offset0,0x4
